	.headerflags	@"EF_CUDA_TEXMODE_UNIFIED EF_CUDA_64BIT_ADDRESS EF_CUDA_ACCELERATORS EF_CUDA_SM90 EF_CUDA_VIRTUAL_SM(EF_CUDA_SM90)"
	.elftype	@"ET_EXEC"


//--------------------- .nv.info                  --------------------------
	.section	.nv.info,"",@"SHT_CUDA_INFO"
	.align	4


	//----- nvinfo : EIATTR_REGCOUNT
	.align		4
        /*0000*/ 	.byte	0x04, 0x2f
        /*0002*/ 	.short	(.L_1 - .L_0)
	.align		4
.L_0:
        /*0004*/ 	.word	index@(triton_poi_fused__unsafe_index_add_mul_sub_44)
        /*0008*/ 	.word	0x00000016


	//----- nvinfo : EIATTR_MIN_STACK_SIZE
	.align		4
.L_1:
        /*000c*/ 	.byte	0x04, 0x12
        /*000e*/ 	.short	(.L_3 - .L_2)
	.align		4
.L_2:
        /*0010*/ 	.word	index@(triton_poi_fused__unsafe_index_add_mul_sub_44)
        /*0014*/ 	.word	0x00000000


	//----- nvinfo : EIATTR_FRAME_SIZE
	.align		4
.L_3:
        /*0018*/ 	.byte	0x04, 0x11
        /*001a*/ 	.short	(.L_5 - .L_4)
	.align		4
.L_4:
        /*001c*/ 	.word	index@(triton_poi_fused__unsafe_index_add_mul_sub_44)
        /*0020*/ 	.word	0x00000000


	//----- nvinfo : EIATTR_MIN_STACK_SIZE
	.align		4
.L_5:
        /*0024*/ 	.byte	0x04, 0x12
        /*0026*/ 	.short	(.L_7 - .L_6)
	.align		4
.L_6:
        /*0028*/ 	.word	index@(triton_poi_fused__unsafe_index_add_mul_sub_44)
        /*002c*/ 	.word	0x00000000
.L_7:


//--------------------- .nv.info.triton_poi_fused__unsafe_index_add_mul_sub_44 --------------------------
	.section	.nv.info.triton_poi_fused__unsafe_index_add_mul_sub_44,"",@"SHT_CUDA_INFO"
	.sectionflags	@""
	.align	4


	//----- nvinfo : EIATTR_CUDA_API_VERSION
	.align		4
        /*0000*/ 	.byte	0x04, 0x37
        /*0002*/ 	.short	(.L_9 - .L_8)
.L_8:
        /*0004*/ 	.word	0x0000007c


	//----- nvinfo : EIATTR_KPARAM_INFO
	.align		4
.L_9:
        /*0008*/ 	.byte	0x04, 0x17
        /*000a*/ 	.short	(.L_11 - .L_10)
.L_10:
        /*000c*/ 	.word	0x00000000
        /*0010*/ 	.short	0x0008
        /*0012*/ 	.short	0x0040
        /*0014*/ 	.byte	0x00, 0xf0, 0x11, 0x00


	//----- nvinfo : EIATTR_KPARAM_INFO
	.align		4
.L_11:
        /*0018*/ 	.byte	0x04, 0x17
        /*001a*/ 	.short	(.L_13 - .L_12)
.L_12:
        /*001c*/ 	.word	0x00000000
        /*0020*/ 	.short	0x0007
        /*0022*/ 	.short	0x0038
        /*0024*/ 	.byte	0x00, 0xf4, 0x21, 0x00


	//----- nvinfo : EIATTR_KPARAM_INFO
	.align		4
.L_13:
        /*0028*/ 	.byte	0x04, 0x17
        /*002a*/ 	.short	(.L_15 - .L_14)
.L_14:
        /*002c*/ 	.word	0x00000000
        /*0030*/ 	.short	0x0006
        /*0032*/ 	.short	0x0030
        /*0034*/ 	.byte	0x00, 0xf4, 0x21, 0x00


	//----- nvinfo : EIATTR_KPARAM_INFO
	.align		4
.L_15:
        /*0038*/ 	.byte	0x04, 0x17
        /*003a*/ 	.short	(.L_17 - .L_16)
.L_16:
        /*003c*/ 	.word	0x00000000
        /*0040*/ 	.short	0x0005
        /*0042*/ 	.short	0x0028
        /*0044*/ 	.byte	0x00, 0xf4, 0x21, 0x00


	//----- nvinfo : EIATTR_KPARAM_INFO
	.align		4
.L_17:
        /*0048*/ 	.byte	0x04, 0x17
        /*004a*/ 	.short	(.L_19 - .L_18)
.L_18:
        /*004c*/ 	.word	0x00000000
        /*0050*/ 	.short	0x0004
        /*0052*/ 	.short	0x0020
        /*0054*/ 	.byte	0x00, 0xf4, 0x21, 0x00


	//----- nvinfo : EIATTR_KPARAM_INFO
	.align		4
.L_19:
        /*0058*/ 	.byte	0x04, 0x17
        /*005a*/ 	.short	(.L_21 - .L_20)
.L_20:
        /*005c*/ 	.word	0x00000000
        /*0060*/ 	.short	0x0003
        /*0062*/ 	.short	0x0018
        /*0064*/ 	.byte	0x00, 0xf4, 0x21, 0x00


	//----- nvinfo : EIATTR_KPARAM_INFO
	.align		4
.L_21:
        /*0068*/ 	.byte	0x04, 0x17
        /*006a*/ 	.short	(.L_23 - .L_22)
.L_22:
        /*006c*/ 	.word	0x00000000
        /*0070*/ 	.short	0x0002
        /*0072*/ 	.short	0x0010
        /*0074*/ 	.byte	0x00, 0xf4, 0x21, 0x00


	//----- nvinfo : EIATTR_KPARAM_INFO
	.align		4
.L_23:
        /*0078*/ 	.byte	0x04, 0x17
        /*007a*/ 	.short	(.L_25 - .L_24)
.L_24:
        /*007c*/ 	.word	0x00000000
        /*0080*/ 	.short	0x0001
        /*0082*/ 	.short	0x0008
        /*0084*/ 	.byte	0x00, 0xf4, 0x21, 0x00


	//----- nvinfo : EIATTR_KPARAM_INFO
	.align		4
.L_25:
        /*0088*/ 	.byte	0x04, 0x17
        /*008a*/ 	.short	(.L_27 - .L_26)
.L_26:
        /*008c*/ 	.word	0x00000000
        /*0090*/ 	.short	0x0000
        /*0092*/ 	.short	0x0000
        /*0094*/ 	.byte	0x00, 0xf4, 0x21, 0x00


	//----- nvinfo : EIATTR_SPARSE_MMA_MASK
	.align		4
.L_27:
        /*0098*/ 	.byte	0x03, 0x50
        /*009a*/ 	.short	0x0000


	//----- nvinfo : EIATTR_MAXREG_COUNT
	.align		4
        /*009c*/ 	.byte	0x03, 0x1b
        /*009e*/ 	.short	0x00ff


	//----- nvinfo : EIATTR_EXIT_INSTR_OFFSETS
	.align		4
        /*00a0*/ 	.byte	0x04, 0x1c
        /*00a2*/ 	.short	(.L_29 - .L_28)


	//   ....[0]....
.L_28:
        /*00a4*/ 	.word	0x00000570


	//----- nvinfo : EIATTR_REQNTID
	.align		4
.L_29:
        /*00a8*/ 	.byte	0x04, 0x10
        /*00aa*/ 	.short	(.L_31 - .L_30)
.L_30:
        /*00ac*/ 	.word	0x00000080
        /*00b0*/ 	.word	0x00000001
        /*00b4*/ 	.word	0x00000001


	//----- nvinfo : EIATTR_CBANK_PARAM_SIZE
	.align		4
.L_31:
        /*00b8*/ 	.byte	0x03, 0x19
        /*00ba*/ 	.short	0x0044


	//----- nvinfo : EIATTR_PARAM_CBANK
	.align		4
        /*00bc*/ 	.byte	0x04, 0x0a
        /*00be*/ 	.short	(.L_33 - .L_32)
	.align		4
.L_32:
        /*00c0*/ 	.word	index@(.nv.constant0.triton_poi_fused__unsafe_index_add_mul_sub_44)
        /*00c4*/ 	.short	0x0210
        /*00c6*/ 	.short	0x0044


	//----- nvinfo : EIATTR_SW_WAR
	.align		4
.L_33:
        /*00c8*/ 	.byte	0x04, 0x36
        /*00ca*/ 	.short	(.L_35 - .L_34)
.L_34:
        /*00cc*/ 	.word	0x00000008
.L_35:


//--------------------- .nv.callgraph             --------------------------
	.section	.nv.callgraph,"",@"SHT_CUDA_CALLGRAPH"
	.align	4
	.sectionentsize	8
	.align		4
        /*0000*/ 	.word	0x00000000
	.align		4
        /*0004*/ 	.word	0xffffffff
	.align		4
        /*0008*/ 	.word	0x00000000
	.align		4
        /*000c*/ 	.word	0xfffffffe
	.align		4
        /*0010*/ 	.word	0x00000000
	.align		4
        /*0014*/ 	.word	0xfffffffd
	.align		4
        /*0018*/ 	.word	0x00000000
	.align		4
        /*001c*/ 	.word	0xfffffffc


//--------------------- .text.triton_poi_fused__unsafe_index_add_mul_sub_44 --------------------------
	.section	.text.triton_poi_fused__unsafe_index_add_mul_sub_44,"ax",@progbits
	.align	128
        .global         triton_poi_fused__unsafe_index_add_mul_sub_44
        .type           triton_poi_fused__unsafe_index_add_mul_sub_44,@function
        .size           triton_poi_fused__unsafe_index_add_mul_sub_44,(.L_x_1 - triton_poi_fused__unsafe_index_add_mul_sub_44)
        .other          triton_poi_fused__unsafe_index_add_mul_sub_44,@"STO_CUDA_ENTRY STV_DEFAULT"
triton_poi_fused__unsafe_index_add_mul_sub_44:
.text.triton_poi_fused__unsafe_index_add_mul_sub_44:
[----:B------:R-:W-:Y:S01]  /*0000*/  LDC R1, c[0x0][0x28] ;  /* 0x00000a00ff017b82 */ /* 0x000fe20000000800 */
[----:B------:R-:W1:Y:S07]  /*0010*/  S2R R3, SR_TID.X ;  /* 0x0000000000037919 */ /* 0x000e6e0000002100 */
[----:B------:R-:W2:Y:S01]  /*0020*/  LDC.64 R14, c[0x0][0x218] ;  /* 0x00008600ff0e7b82 */ /* 0x000ea20000000a00 */
[----:B------:R-:W-:Y:S01]  /*0030*/  ULDC.64 UR4, c[0x0][0x208] ;  /* 0x0000820000047ab9 */ /* 0x000fe20000000a00 */
[----:B------:R-:W-:Y:S01]  /*0040*/  ULDC.64 UR6, c[0x0][0x228] ;  /* 0x00008a0000067ab9 */ /* 0x000fe20000000a00 */
[----:B------:R-:W3:Y:S05]  /*0050*/  S2R R6, SR_CTAID.X ;  /* 0x0000000000067919 */ /* 0x000eea0000002500 */
[----:B------:R-:W4:Y:S08]  /*0060*/  LDC.64 R12, c[0x0][0x240] ;  /* 0x00009000ff0c7b82 */ /* 0x000f300000000a00 */
[----:B------:R-:W5:Y:S08]  /*0070*/  LDC.64 R10, c[0x0][0x220] ;  /* 0x00008800ff0a7b82 */ /* 0x000f700000000a00 */
[----:B------:R-:W4:Y:S01]  /*0080*/  LDC.64 R8, c[0x0][0x230] ;  /* 0x00008c00ff087b82 */ /* 0x000f220000000a00 */
[----:B-1----:R-:W-:-:S05]  /*0090*/  LOP3.LUT R3, R3, 0x7f, RZ, 0xc0, !PT ;  /* 0x0000007f03037812 */ /* 0x002fca00078ec0ff */
[----:B---3--:R-:W-:-:S05]  /*00a0*/  IMAD R0, R6, 0x80, R3 ;  /* 0x0000008006007824 */ /* 0x008fca00078e0203 */
[----:B------:R-:W-:-:S04]  /*00b0*/  SHF.R.S32.HI R3, RZ, 0x1f, R0 ;  /* 0x0000001fff037819 */ /* 0x000fc80000011400 */
[----:B------:R-:W-:-:S04]  /*00c0*/  LEA.HI R3, R3, R0, RZ, 0x6 ;  /* 0x0000000003037211 */ /* 0x000fc800078f30ff */
[----:B------:R-:W-:Y:S02]  /*00d0*/  SHF.R.S32.HI R2, RZ, 0x6, R3 ;  /* 0x00000006ff027819 */ /* 0x000fe40000011403 */
[----:B------:R-:W-:Y:S02]  /*00e0*/  LOP3.LUT R3, R3, 0xffffffc0, RZ, 0xc0, !PT ;  /* 0xffffffc003037812 */ /* 0x000fe400078ec0ff */
[----:B------:R-:W-:-:S04]  /*00f0*/  LEA.HI R4, R2, R2, RZ, 0x6 ;  /* 0x0000000202047211 */ /* 0x000fc800078f30ff */
[----:B------:R-:W-:-:S05]  /*0100*/  LOP3.LUT R5, R4, 0xffffffc0, RZ, 0xc0, !PT ;  /* 0xffffffc004057812 */ /* 0x000fca00078ec0ff */
[----:B------:R-:W-:-:S04]  /*0110*/  IMAD.IADD R2, R2, 0x1, -R5 ;  /* 0x0000000102027824 */ /* 0x000fc800078e0a05 */
[----:B--2---:R-:W-:-:S05]  /*0120*/  IMAD.WIDE R14, R2, 0x8, R14 ;  /* 0x00000008020e7825 */ /* 0x004fca00078e020e */
[----:B------:R-:W2:Y:S01]  /*0130*/  LDG.E.EL.64 R4, desc[UR4][R14.64] ;  /* 0x000000040e047981 */ /* 0x000ea2000c2e1b00 */
[----:B------:R-:W-:Y:S02]  /*0140*/  IMAD.IADD R3, R0, 0x1, -R3 ;  /* 0x0000000100037824 */ /* 0x000fe400078e0a03 */
[----:B----4-:R-:W-:-:S04]  /*0150*/  IMAD.WIDE R16, R2, 0x8, R12 ;  /* 0x0000000802107825 */ /* 0x010fc800078e020c */
[----:B-----5:R-:W-:-:S04]  /*0160*/  IMAD.WIDE R12, R3, 0x8, R10 ;  /* 0x00000008030c7825 */ /* 0x020fc800078e020a */
[----:B0-----:R-:W-:Y:S02]  /*0170*/  IMAD.WIDE R10, R3, 0x8, R8 ;  /* 0x00000008030a7825 */ /* 0x001fe400078e0208 */
[----:B------:R-:W3:Y:S04]  /*0180*/  LDG.E.EL.64 R8, desc[UR4][R16.64] ;  /* 0x0000000410087981 */ /* 0x000ee8000c2e1b00 */
[----:B------:R-:W4:Y:S04]  /*0190*/  LDG.E.EL.64 R12, desc[UR4][R12.64] ;  /* 0x000000040c0c7981 */ /* 0x000f28000c2e1b00 */
[----:B------:R-:W5:Y:S01]  /*01a0*/  LDG.E.EL.64 R10, desc[UR4][R10.64] ;  /* 0x000000040a0a7981 */ /* 0x000f62000c2e1b00 */
[----:B--2---:R-:W-:-:S04]  /*01b0*/  SHF.R.U32.HI R7, RZ, 0x1a, R5 ;  /* 0x0000001aff077819 */ /* 0x004fc80000011605 */
[----:B------:R-:W-:-:S04]  /*01c0*/  LOP3.LUT R7, R7, 0x20, RZ, 0xc0, !PT ;  /* 0x0000002007077812 */ /* 0x000fc800078ec0ff */
[----:B------:R-:W-:Y:S02]  /*01d0*/  IADD3 R4, P0, R4, R7, RZ ;  /* 0x0000000704047210 */ /* 0x000fe40007f1e0ff */
[----:B---3--:R-:W-:-:S03]  /*01e0*/  SHF.R.U32.HI R7, RZ, 0x1a, R9 ;  /* 0x0000001aff077819 */ /* 0x008fc60000011609 */
[----:B------:R-:W-:Y:S01]  /*01f0*/  IMAD.X R19, RZ, RZ, R5, P0 ;  /* 0x000000ffff137224 */ /* 0x000fe200000e0605 */
[----:B------:R-:W-:Y:S02]  /*0200*/  LOP3.LUT R5, R7, 0x20, RZ, 0xc0, !PT ;  /* 0x0000002007057812 */ /* 0x000fe400078ec0ff */
[C---:B----4-:R-:W-:Y:S02]  /*0210*/  LEA R18, P1, R12.reuse, UR6, 0x2 ;  /* 0x000000060c127c11 */ /* 0x050fe4000f8210ff */
[----:B------:R-:W-:Y:S02]  /*0220*/  IADD3 R8, P2, R8, R5, RZ ;  /* 0x0000000508087210 */ /* 0x000fe40007f5e0ff */
[--C-:B------:R-:W-:Y:S02]  /*0230*/  LEA.HI.X R7, R12, UR7, R13.reuse, 0x2, P1 ;  /* 0x000000070c077c11 */ /* 0x100fe400088f140d */
[----:B------:R-:W-:Y:S01]  /*0240*/  SHF.R.U32.HI R14, RZ, 0x18, R13 ;  /* 0x00000018ff0e7819 */ /* 0x000fe2000001160d */
[----:B------:R-:W-:Y:S01]  /*0250*/  IMAD.X R5, RZ, RZ, R9, P2 ;  /* 0x000000ffff057224 */ /* 0x000fe200010e0609 */
[----:B-----5:R-:W-:-:S02]  /*0260*/  LEA R12, P1, R10, UR6, 0x2 ;  /* 0x000000060a0c7c11 */ /* 0x020fc4000f8210ff */
[--C-:B------:R-:W-:Y:S02]  /*0270*/  SHF.R.U32.HI R15, RZ, 0x18, R11.reuse ;  /* 0x00000018ff0f7819 */ /* 0x100fe4000001160b */
[----:B------:R-:W-:Y:S02]  /*0280*/  LOP3.LUT R17, R14, 0x80, RZ, 0xc0, !PT ;  /* 0x000000800e117812 */ /* 0x000fe400078ec0ff */
[----:B------:R-:W-:Y:S01]  /*0290*/  LEA.HI.X R11, R10, UR7, R11, 0x2, P1 ;  /* 0x000000070a0b7c11 */ /* 0x000fe200088f140b */
[C---:B------:R-:W-:Y:S01]  /*02a0*/  IMAD.SHL.U32 R10, R4.reuse, 0x80, RZ ;  /* 0x00000080040a7824 */ /* 0x040fe200078e00ff */
[----:B------:R-:W-:Y:S02]  /*02b0*/  SHF.R.S32.HI R13, RZ, 0x18, R6 ;  /* 0x00000018ff0d7819 */ /* 0x000fe40000011406 */
[----:B------:R-:W-:Y:S02]  /*02c0*/  SHF.L.U64.HI R9, R4, 0x7, R19 ;  /* 0x0000000704097819 */ /* 0x000fe40000010213 */
[C---:B------:R-:W-:Y:S01]  /*02d0*/  SHF.L.U64.HI R16, R8.reuse, 0x7, R5 ;  /* 0x0000000708107819 */ /* 0x040fe20000010205 */
[----:B------:R-:W-:Y:S01]  /*02e0*/  IMAD.SHL.U32 R8, R8, 0x80, RZ ;  /* 0x0000008008087824 */ /* 0x000fe200078e00ff */
[----:B------:R-:W0:Y:S01]  /*02f0*/  LDC.64 R4, c[0x0][0x238] ;  /* 0x00008e00ff047b82 */ /* 0x000e220000000a00 */
[----:B------:R-:W-:-:S02]  /*0300*/  LOP3.LUT R15, R15, 0x80, RZ, 0xc0, !PT ;  /* 0x000000800f0f7812 */ /* 0x000fc400078ec0ff */
[----:B------:R-:W-:Y:S02]  /*0310*/  IADD3 R17, P0, R17, R18, RZ ;  /* 0x0000001211117210 */ /* 0x000fe40007f1e0ff */
[----:B------:R-:W-:Y:S02]  /*0320*/  SGXT R13, R13, 0x1 ;  /* 0x000000010d0d781a */ /* 0x000fe40000000200 */
[----:B------:R-:W-:Y:S01]  /*0330*/  IADD3 R15, P2, R15, R12, RZ ;  /* 0x0000000c0f0f7210 */ /* 0x000fe20007f5e0ff */
[----:B------:R-:W-:Y:S01]  /*0340*/  IMAD.X R19, RZ, RZ, R7, P0 ;  /* 0x000000ffff137224 */ /* 0x000fe200000e0607 */
[----:B------:R-:W-:Y:S01]  /*0350*/  LEA.HI R13, R13, R0, RZ, 0xc ;  /* 0x000000000d0d7211 */ /* 0x000fe200078f60ff */
[----:B------:R-:W1:Y:S01]  /*0360*/  LDC.64 R6, c[0x0][0x248] ;  /* 0x00009200ff067b82 */ /* 0x000e620000000a00 */
[----:B------:R-:W-:Y:S01]  /*0370*/  IADD3 R14, P1, R10, R17, RZ ;  /* 0x000000110a0e7210 */ /* 0x000fe20007f3e0ff */
[----:B------:R-:W-:Y:S01]  /*0380*/  IMAD.X R18, RZ, RZ, R11, P2 ;  /* 0x000000ffff127224 */ /* 0x000fe200010e060b */
[----:B------:R-:W-:-:S02]  /*0390*/  IADD3 R12, P4, R8, R17, RZ ;  /* 0x00000011080c7210 */ /* 0x000fc40007f9e0ff */
[----:B------:R-:W-:Y:S02]  /*03a0*/  IADD3 R10, P3, R15, R10, RZ ;  /* 0x0000000a0f0a7210 */ /* 0x000fe40007f7e0ff */
[----:B------:R-:W-:Y:S01]  /*03b0*/  IADD3 R8, P5, R8, R15, RZ ;  /* 0x0000000f08087210 */ /* 0x000fe20007fbe0ff */
[----:B------:R-:W-:Y:S01]  /*03c0*/  IMAD.X R15, R9, 0x1, R19, P1 ;  /* 0x00000001090f7824 */ /* 0x000fe200008e0613 */
[----:B------:R-:W-:Y:S01]  /*03d0*/  SHF.R.S32.HI R17, RZ, 0xc, R13 ;  /* 0x0000000cff117819 */ /* 0x000fe2000001140d */
[----:B------:R-:W-:Y:S02]  /*03e0*/  IMAD.X R11, R18, 0x1, R9, P3 ;  /* 0x00000001120b7824 */ /* 0x000fe400018e0609 */
[C---:B------:R-:W-:Y:S02]  /*03f0*/  IMAD.X R13, R16.reuse, 0x1, R19, P4 ;  /* 0x00000001100d7824 */ /* 0x040fe400020e0613 */
[----:B------:R-:W-:Y:S02]  /*0400*/  IMAD.SHL.U32 R17, R17, 0x400, RZ ;  /* 0x0000040011117824 */ /* 0x000fe400078e00ff */
[----:B------:R-:W-:-:S02]  /*0410*/  IMAD.X R9, R16, 0x1, R18, P5 ;  /* 0x0000000110097824 */ /* 0x000fc400028e0612 */
[----:B------:R-:W-:-:S04]  /*0420*/  IMAD.WIDE R14, R17, 0x4, R14 ;  /* 0x00000004110e7825 */ /* 0x000fc800078e020e */
[C---:B------:R-:W-:Y:S02]  /*0430*/  IMAD.WIDE R12, R17.reuse, 0x4, R12 ;  /* 0x00000004110c7825 */ /* 0x040fe400078e020c */
[----:B------:R-:W2:Y:S02]  /*0440*/  LDG.E.EL R15, desc[UR4][R14.64] ;  /* 0x000000040e0f7981 */ /* 0x000ea4000c2e1900 */
[C---:B------:R-:W-:Y:S02]  /*0450*/  IMAD.WIDE R10, R17.reuse, 0x4, R10 ;  /* 0x00000004110a7825 */ /* 0x040fe400078e020a */
[----:B------:R-:W3:Y:S02]  /*0460*/  LDG.E.EL R13, desc[UR4][R12.64] ;  /* 0x000000040c0d7981 */ /* 0x000ee4000c2e1900 */
[----:B------:R-:W-:Y:S02]  /*0470*/  IMAD.WIDE R8, R17, 0x4, R8 ;  /* 0x0000000411087825 */ /* 0x000fe400078e0208 */
[----:B------:R-:W2:Y:S02]  /*0480*/  LDG.E.EL R10, desc[UR4][R10.64] ;  /* 0x000000040a0a7981 */ /* 0x000ea4000c2e1900 */
[----:B0-----:R-:W-:-:S02]  /*0490*/  IMAD.WIDE R4, R3, 0x4, R4 ;  /* 0x0000000403047825 */ /* 0x001fc400078e0204 */
[----:B------:R-:W3:Y:S02]  /*04a0*/  LDG.E.EL R8, desc[UR4][R8.64] ;  /* 0x0000000408087981 */ /* 0x000ee4000c2e1900 */
[----:B-1----:R-:W-:Y:S02]  /*04b0*/  IMAD.WIDE R6, R2, 0x4, R6 ;  /* 0x0000000402067825 */ /* 0x002fe400078e0206 */
[----:B------:R-:W4:Y:S01]  /*04c0*/  LDG.E.EL R4, desc[UR4][R4.64] ;  /* 0x0000000404047981 */ /* 0x000f22000c2e1900 */
[----:B------:R-:W0:Y:S03]  /*04d0*/  LDC.64 R2, c[0x0][0x210] ;  /* 0x00008400ff027b82 */ /* 0x000e260000000a00 */
[----:B------:R-:W5:Y:S01]  /*04e0*/  LDG.E.EL R6, desc[UR4][R6.64] ;  /* 0x0000000406067981 */ /* 0x000f62000c2e1900 */
[----:B0-----:R-:W-:-:S04]  /*04f0*/  IMAD.WIDE R2, R0, 0x4, R2 ;  /* 0x0000000400027825 */ /* 0x001fc800078e0202 */
[----:B--2---:R-:W-:Y:S01]  /*0500*/  FADD R17, -R15, R10 ;  /* 0x0000000a0f117221 */ /* 0x004fe20000000100 */
[----:B---3--:R-:W-:-:S03]  /*0510*/  FADD R16, -R13, R8 ;  /* 0x000000080d107221 */ /* 0x008fc60000000100 */
[C---:B----4-:R-:W-:Y:S01]  /*0520*/  FFMA R17, R4.reuse, R17, R15 ;  /* 0x0000001104117223 */ /* 0x050fe2000000000f */
[----:B------:R-:W-:-:S04]  /*0530*/  FFMA R16, R4, R16, R13 ;  /* 0x0000001004107223 */ /* 0x000fc8000000000d */
[----:B------:R-:W-:-:S04]  /*0540*/  FADD R16, -R17, R16 ;  /* 0x0000001011107221 */ /* 0x000fc80000000100 */
[----:B-----5:R-:W-:-:S05]  /*0550*/  FFMA R17, R6, R16, R17 ;  /* 0x0000001006117223 */ /* 0x020fca0000000011 */
[----:B------:R-:W-:Y:S01]  /*0560*/  STG.E desc[UR4][R2.64], R17 ;  /* 0x0000001102007986 */ /* 0x000fe2000c101904 */
[----:B------:R-:W-:Y:S05]  /*0570*/  EXIT ;  /* 0x000000000000794d */ /* 0x000fea0003800000 */
.L_x_0:
[----:B------:R-:W-:-:S00]  /*0580*/  BRA `(.L_x_0) ;  /* 0xfffffffc00fc7947 */ /* 0x000fc0000383ffff */
[----:B------:R-:W-:-:S00]  /*0590*/  NOP ;  /* 0x0000000000007918 */ /* 0x000fc00000000000 */
        /* <DEDUP_REMOVED lines=14> */
.L_x_1:


//--------------------- .nv.constant0.triton_poi_fused__unsafe_index_add_mul_sub_44 --------------------------
	.section	.nv.constant0.triton_poi_fused__unsafe_index_add_mul_sub_44,"a",@progbits
	.sectionflags	@""
	.align	4
.nv.constant0.triton_poi_fused__unsafe_index_add_mul_sub_44:
	.zero		596
